//
// Generated by NVIDIA NVVM Compiler
//
// Compiler Build ID: CL-36424714
// Cuda compilation tools, release 13.0, V13.0.88
// Based on NVVM 20.0.0
//

.version 9.0
.target sm_100
.address_size 64

	// .globl	_ZN3cub18CUB_300001_SM_10006detail11EmptyKernelIvEEvv
.global .align 1 .b8 _ZN40_INTERNAL_c9eddb73_4_k_cu_8bfc6829_281024cuda3std3__45__cpo5beginE[1];
.global .align 1 .b8 _ZN40_INTERNAL_c9eddb73_4_k_cu_8bfc6829_281024cuda3std3__45__cpo3endE[1];
.global .align 1 .b8 _ZN40_INTERNAL_c9eddb73_4_k_cu_8bfc6829_281024cuda3std3__45__cpo6cbeginE[1];
.global .align 1 .b8 _ZN40_INTERNAL_c9eddb73_4_k_cu_8bfc6829_281024cuda3std3__45__cpo4cendE[1];
.global .align 1 .b8 _ZN40_INTERNAL_c9eddb73_4_k_cu_8bfc6829_281024cuda3std3__45__cpo6rbeginE[1];
.global .align 1 .b8 _ZN40_INTERNAL_c9eddb73_4_k_cu_8bfc6829_281024cuda3std3__45__cpo4rendE[1];
.global .align 1 .b8 _ZN40_INTERNAL_c9eddb73_4_k_cu_8bfc6829_281024cuda3std3__45__cpo7crbeginE[1];
.global .align 1 .b8 _ZN40_INTERNAL_c9eddb73_4_k_cu_8bfc6829_281024cuda3std3__45__cpo5crendE[1];
.global .align 1 .b8 _ZN40_INTERNAL_c9eddb73_4_k_cu_8bfc6829_281024cuda3std3__442_GLOBAL__N__c9eddb73_4_k_cu_8bfc6829_281026ignoreE[1];
.global .align 1 .b8 _ZN40_INTERNAL_c9eddb73_4_k_cu_8bfc6829_281024cuda3std3__419piecewise_constructE[1];
.global .align 1 .b8 _ZN40_INTERNAL_c9eddb73_4_k_cu_8bfc6829_281024cuda3std3__48in_placeE[1];
.global .align 1 .b8 _ZN40_INTERNAL_c9eddb73_4_k_cu_8bfc6829_281024cuda3std3__420unreachable_sentinelE[1];
.global .align 1 .b8 _ZN40_INTERNAL_c9eddb73_4_k_cu_8bfc6829_281024cuda3std3__47nulloptE[1];
.global .align 1 .b8 _ZN40_INTERNAL_c9eddb73_4_k_cu_8bfc6829_281024cuda3std3__48unexpectE[1];
.global .align 1 .b8 _ZN40_INTERNAL_c9eddb73_4_k_cu_8bfc6829_281024cuda3std6ranges3__45__cpo4swapE[1];
.global .align 1 .b8 _ZN40_INTERNAL_c9eddb73_4_k_cu_8bfc6829_281024cuda3std6ranges3__45__cpo9iter_moveE[1];
.global .align 1 .b8 _ZN40_INTERNAL_c9eddb73_4_k_cu_8bfc6829_281024cuda3std6ranges3__45__cpo5beginE[1];
.global .align 1 .b8 _ZN40_INTERNAL_c9eddb73_4_k_cu_8bfc6829_281024cuda3std6ranges3__45__cpo3endE[1];
.global .align 1 .b8 _ZN40_INTERNAL_c9eddb73_4_k_cu_8bfc6829_281024cuda3std6ranges3__45__cpo6cbeginE[1];
.global .align 1 .b8 _ZN40_INTERNAL_c9eddb73_4_k_cu_8bfc6829_281024cuda3std6ranges3__45__cpo4cendE[1];
.global .align 1 .b8 _ZN40_INTERNAL_c9eddb73_4_k_cu_8bfc6829_281024cuda3std6ranges3__45__cpo7advanceE[1];
.global .align 1 .b8 _ZN40_INTERNAL_c9eddb73_4_k_cu_8bfc6829_281024cuda3std6ranges3__45__cpo9iter_swapE[1];
.global .align 1 .b8 _ZN40_INTERNAL_c9eddb73_4_k_cu_8bfc6829_281024cuda3std6ranges3__45__cpo4nextE[1];
.global .align 1 .b8 _ZN40_INTERNAL_c9eddb73_4_k_cu_8bfc6829_281024cuda3std6ranges3__45__cpo4prevE[1];
.global .align 1 .b8 _ZN40_INTERNAL_c9eddb73_4_k_cu_8bfc6829_281024cuda3std6ranges3__45__cpo4dataE[1];
.global .align 1 .b8 _ZN40_INTERNAL_c9eddb73_4_k_cu_8bfc6829_281024cuda3std6ranges3__45__cpo5cdataE[1];
.global .align 1 .b8 _ZN40_INTERNAL_c9eddb73_4_k_cu_8bfc6829_281024cuda3std6ranges3__45__cpo4sizeE[1];
.global .align 1 .b8 _ZN40_INTERNAL_c9eddb73_4_k_cu_8bfc6829_281024cuda3std6ranges3__45__cpo5ssizeE[1];
.global .align 1 .b8 _ZN40_INTERNAL_c9eddb73_4_k_cu_8bfc6829_281024cuda3std6ranges3__45__cpo8distanceE[1];
.global .align 1 .b8 _ZN40_INTERNAL_c9eddb73_4_k_cu_8bfc6829_281026thrust24THRUST_300001_SM_1000_NS8cuda_cub3parE[1];
.global .align 1 .b8 _ZN40_INTERNAL_c9eddb73_4_k_cu_8bfc6829_281026thrust24THRUST_300001_SM_1000_NS8cuda_cub10par_nosyncE[1];
.global .align 1 .b8 _ZN40_INTERNAL_c9eddb73_4_k_cu_8bfc6829_281026thrust24THRUST_300001_SM_1000_NS6system6detail10sequential3seqE[1];
.global .align 1 .b8 _ZN40_INTERNAL_c9eddb73_4_k_cu_8bfc6829_281026thrust24THRUST_300001_SM_1000_NS12placeholders2_1E[1];
.global .align 1 .b8 _ZN40_INTERNAL_c9eddb73_4_k_cu_8bfc6829_281026thrust24THRUST_300001_SM_1000_NS12placeholders2_2E[1];
.global .align 1 .b8 _ZN40_INTERNAL_c9eddb73_4_k_cu_8bfc6829_281026thrust24THRUST_300001_SM_1000_NS12placeholders2_3E[1];
.global .align 1 .b8 _ZN40_INTERNAL_c9eddb73_4_k_cu_8bfc6829_281026thrust24THRUST_300001_SM_1000_NS12placeholders2_4E[1];
.global .align 1 .b8 _ZN40_INTERNAL_c9eddb73_4_k_cu_8bfc6829_281026thrust24THRUST_300001_SM_1000_NS12placeholders2_5E[1];
.global .align 1 .b8 _ZN40_INTERNAL_c9eddb73_4_k_cu_8bfc6829_281026thrust24THRUST_300001_SM_1000_NS12placeholders2_6E[1];
.global .align 1 .b8 _ZN40_INTERNAL_c9eddb73_4_k_cu_8bfc6829_281026thrust24THRUST_300001_SM_1000_NS12placeholders2_7E[1];
.global .align 1 .b8 _ZN40_INTERNAL_c9eddb73_4_k_cu_8bfc6829_281026thrust24THRUST_300001_SM_1000_NS12placeholders2_8E[1];
.global .align 1 .b8 _ZN40_INTERNAL_c9eddb73_4_k_cu_8bfc6829_281026thrust24THRUST_300001_SM_1000_NS12placeholders2_9E[1];
.global .align 1 .b8 _ZN40_INTERNAL_c9eddb73_4_k_cu_8bfc6829_281026thrust24THRUST_300001_SM_1000_NS12placeholders3_10E[1];
.global .align 1 .b8 _ZN40_INTERNAL_c9eddb73_4_k_cu_8bfc6829_281026thrust24THRUST_300001_SM_1000_NS3seqE[1];

.visible .entry _ZN3cub18CUB_300001_SM_10006detail11EmptyKernelIvEEvv()
{


	ret;

}


// ===== COMPILED SASS (sm_100) =====

	.target	sm_100

	.elftype	@"ET_EXEC"


//--------------------- .note.nv.tkinfo           --------------------------
	.section	.note.nv.tkinfo,"",@"SHT_NOTE"
	.sectionflags	@"SHF_NOTE_NV_TKINFO"
	.tkinfo
        /*0018*/ 	.word	0x00000002
        /*0030*/ 	.string	""
        /*0030*/ 	.string	"ptxas"
        /*0030*/ 	.string	"Cuda compilation tools, release 13.0, V13.0.88"
        /*0030*/ 	.string	"Build cuda_13.0.r13.0/compiler.36424714_0"
        /*0030*/ 	.string	"-arch sm_100 -m 64 "



//--------------------- .note.nv.cuinfo           --------------------------
	.section	.note.nv.cuinfo,"",@"SHT_NOTE"
	.sectionflags	@"SHF_NOTE_NV_CUINFO"
        /*0018*/ 	.short	0x0002
        /*001a*/ 	.short	0x0064
        /*001c*/ 	.short	0x0082
	.zero		2


//--------------------- .nv.info                  --------------------------
	.section	.nv.info,"",@"SHT_CUDA_INFO"
	.align	4


	//----- nvinfo : EIATTR_REGCOUNT
	.align		4
        /*0000*/ 	.byte	0x04, 0x2f
        /*0002*/ 	.short	(.L_44 - .L_43)
	.align		4
.L_43:
        /*0004*/ 	.word	index@(_ZN3cub18CUB_300001_SM_10006detail11EmptyKernelIvEEvv)
        /*0008*/ 	.word	0x00000004


	//----- nvinfo : EIATTR_FRAME_SIZE
	.align		4
.L_44:
        /*000c*/ 	.byte	0x04, 0x11
        /*000e*/ 	.short	(.L_46 - .L_45)
	.align		4
.L_45:
        /*0010*/ 	.word	index@(_ZN3cub18CUB_300001_SM_10006detail11EmptyKernelIvEEvv)
        /*0014*/ 	.word	0x00000000


	//----- nvinfo : EIATTR_MIN_STACK_SIZE
	.align		4
.L_46:
        /*0018*/ 	.byte	0x04, 0x12
        /*001a*/ 	.short	(.L_48 - .L_47)
	.align		4
.L_47:
        /*001c*/ 	.word	index@(_ZN3cub18CUB_300001_SM_10006detail11EmptyKernelIvEEvv)
        /*0020*/ 	.word	0x00000000
.L_48:


//--------------------- .nv.compat                --------------------------
	.section	.nv.compat,"",@"SHT_CUDA_COMPAT_INFO"
	.align	4
        /*0000*/ 	.byte	0x02, 0x09, 0x00, 0x00, 0x02, 0x02, 0x01, 0x00, 0x02, 0x05, 0x05, 0x00, 0x03, 0x07, 0x01, 0x01
        /*0010*/ 	.byte	0x02, 0x03, 0x00, 0x00, 0x02, 0x06, 0x01, 0x00, 0x04, 0x0b, 0x08, 0x00, 0x09, 0x00, 0x00, 0x00
        /*0020*/ 	.byte	0x00, 0x00, 0x00, 0x00


//--------------------- .nv.info._ZN3cub18CUB_300001_SM_10006detail11EmptyKernelIvEEvv --------------------------
	.section	.nv.info._ZN3cub18CUB_300001_SM_10006detail11EmptyKernelIvEEvv,"",@"SHT_CUDA_INFO"
	.sectionflags	@""
	.align	4


	//----- nvinfo : EIATTR_CUDA_API_VERSION
	.align		4
        /*0000*/ 	.byte	0x04, 0x37
        /*0002*/ 	.short	(.L_50 - .L_49)
.L_49:
        /*0004*/ 	.word	0x00000082


	//----- nvinfo : EIATTR_SPARSE_MMA_MASK
	.align		4
.L_50:
        /*0008*/ 	.byte	0x03, 0x50
        /*000a*/ 	.short	0x0000


	//----- nvinfo : EIATTR_MAXREG_COUNT
	.align		4
        /*000c*/ 	.byte	0x03, 0x1b
        /*000e*/ 	.short	0x00ff


	//----- nvinfo : EIATTR_MERCURY_ISA_VERSION
	.align		4
        /*0010*/ 	.byte	0x03, 0x5f
        /*0012*/ 	.short	0x0101


	//----- nvinfo : EIATTR_VRC_CTA_INIT_COUNT
	.align		4
        /*0014*/ 	.byte	0x02, 0x4a
	.zero		1
	.zero		1


	//----- nvinfo : EIATTR_EXIT_INSTR_OFFSETS
	.align		4
        /*0018*/ 	.byte	0x04, 0x1c
        /*001a*/ 	.short	(.L_52 - .L_51)


	//   ....[0]....
.L_51:
        /*001c*/ 	.word	0x00000010


	//----- nvinfo : EIATTR_SW_WAR
	.align		4
.L_52:
        /*0020*/ 	.byte	0x04, 0x36
        /*0022*/ 	.short	(.L_54 - .L_53)
.L_53:
        /*0024*/ 	.word	0x00000008
.L_54:


//--------------------- .nv.callgraph             --------------------------
	.section	.nv.callgraph,"",@"SHT_CUDA_CALLGRAPH"
	.align	4
	.sectionentsize	8
	.align		4
        /*0000*/ 	.word	0x00000000
	.align		4
        /*0004*/ 	.word	0xffffffff
	.align		4
        /*0008*/ 	.word	0x00000000
	.align		4
        /*000c*/ 	.word	0xfffffffe
	.align		4
        /*0010*/ 	.word	0x00000000
	.align		4
        /*0014*/ 	.word	0xfffffffd
	.align		4
        /*0018*/ 	.word	0x00000000
	.align		4
        /*001c*/ 	.word	0xfffffffc


//--------------------- .nv.constant4             --------------------------
	.section	.nv.constant4,"a",@progbits
	.align	8
	.align		8
.nv.constant4:
        /*0000*/ 	.dword	_ZN40_INTERNAL_c9eddb73_4_k_cu_8bfc6829_284094cuda3std3__45__cpo5beginE
	.align		8
        /*0008*/ 	.dword	_ZN40_INTERNAL_c9eddb73_4_k_cu_8bfc6829_284094cuda3std3__45__cpo3endE
	.align		8
        /*0010*/ 	.dword	_ZN40_INTERNAL_c9eddb73_4_k_cu_8bfc6829_284094cuda3std3__45__cpo6cbeginE
	.align		8
        /*0018*/ 	.dword	_ZN40_INTERNAL_c9eddb73_4_k_cu_8bfc6829_284094cuda3std3__45__cpo4cendE
	.align		8
        /*0020*/ 	.dword	_ZN40_INTERNAL_c9eddb73_4_k_cu_8bfc6829_284094cuda3std3__45__cpo6rbeginE
	.align		8
        /*0028*/ 	.dword	_ZN40_INTERNAL_c9eddb73_4_k_cu_8bfc6829_284094cuda3std3__45__cpo4rendE
	.align		8
        /*0030*/ 	.dword	_ZN40_INTERNAL_c9eddb73_4_k_cu_8bfc6829_284094cuda3std3__45__cpo7crbeginE
	.align		8
        /*0038*/ 	.dword	_ZN40_INTERNAL_c9eddb73_4_k_cu_8bfc6829_284094cuda3std3__45__cpo5crendE
	.align		8
        /*0040*/ 	.dword	_ZN40_INTERNAL_c9eddb73_4_k_cu_8bfc6829_284094cuda3std3__442_GLOBAL__N__c9eddb73_4_k_cu_8bfc6829_284096ignoreE
	.align		8
        /*0048*/ 	.dword	_ZN40_INTERNAL_c9eddb73_4_k_cu_8bfc6829_284094cuda3std3__419piecewise_constructE
	.align		8
        /*0050*/ 	.dword	_ZN40_INTERNAL_c9eddb73_4_k_cu_8bfc6829_284094cuda3std3__48in_placeE
	.align		8
        /*0058*/ 	.dword	_ZN40_INTERNAL_c9eddb73_4_k_cu_8bfc6829_284094cuda3std3__420unreachable_sentinelE
	.align		8
        /*0060*/ 	.dword	_ZN40_INTERNAL_c9eddb73_4_k_cu_8bfc6829_284094cuda3std3__47nulloptE
	.align		8
        /*0068*/ 	.dword	_ZN40_INTERNAL_c9eddb73_4_k_cu_8bfc6829_284094cuda3std3__48unexpectE
	.align		8
        /*0070*/ 	.dword	_ZN40_INTERNAL_c9eddb73_4_k_cu_8bfc6829_284094cuda3std6ranges3__45__cpo4swapE
	.align		8
        /*0078*/ 	.dword	_ZN40_INTERNAL_c9eddb73_4_k_cu_8bfc6829_284094cuda3std6ranges3__45__cpo9iter_moveE
	.align		8
        /*0080*/ 	.dword	_ZN40_INTERNAL_c9eddb73_4_k_cu_8bfc6829_284094cuda3std6ranges3__45__cpo5beginE
	.align		8
        /*0088*/ 	.dword	_ZN40_INTERNAL_c9eddb73_4_k_cu_8bfc6829_284094cuda3std6ranges3__45__cpo3endE
	.align		8
        /*0090*/ 	.dword	_ZN40_INTERNAL_c9eddb73_4_k_cu_8bfc6829_284094cuda3std6ranges3__45__cpo6cbeginE
	.align		8
        /*0098*/ 	.dword	_ZN40_INTERNAL_c9eddb73_4_k_cu_8bfc6829_284094cuda3std6ranges3__45__cpo4cendE
	.align		8
        /*00a0*/ 	.dword	_ZN40_INTERNAL_c9eddb73_4_k_cu_8bfc6829_284094cuda3std6ranges3__45__cpo7advanceE
	.align		8
        /*00a8*/ 	.dword	_ZN40_INTERNAL_c9eddb73_4_k_cu_8bfc6829_284094cuda3std6ranges3__45__cpo9iter_swapE
	.align		8
        /*00b0*/ 	.dword	_ZN40_INTERNAL_c9eddb73_4_k_cu_8bfc6829_284094cuda3std6ranges3__45__cpo4nextE
	.align		8
        /*00b8*/ 	.dword	_ZN40_INTERNAL_c9eddb73_4_k_cu_8bfc6829_284094cuda3std6ranges3__45__cpo4prevE
	.align		8
        /*00c0*/ 	.dword	_ZN40_INTERNAL_c9eddb73_4_k_cu_8bfc6829_284094cuda3std6ranges3__45__cpo4dataE
	.align		8
        /*00c8*/ 	.dword	_ZN40_INTERNAL_c9eddb73_4_k_cu_8bfc6829_284094cuda3std6ranges3__45__cpo5cdataE
	.align		8
        /*00d0*/ 	.dword	_ZN40_INTERNAL_c9eddb73_4_k_cu_8bfc6829_284094cuda3std6ranges3__45__cpo4sizeE
	.align		8
        /*00d8*/ 	.dword	_ZN40_INTERNAL_c9eddb73_4_k_cu_8bfc6829_284094cuda3std6ranges3__45__cpo5ssizeE
	.align		8
        /*00e0*/ 	.dword	_ZN40_INTERNAL_c9eddb73_4_k_cu_8bfc6829_284094cuda3std6ranges3__45__cpo8distanceE
	.align		8
        /*00e8*/ 	.dword	_ZN40_INTERNAL_c9eddb73_4_k_cu_8bfc6829_284096thrust24THRUST_300001_SM_1000_NS8cuda_cub3parE
	.align		8
        /*00f0*/ 	.dword	_ZN40_INTERNAL_c9eddb73_4_k_cu_8bfc6829_284096thrust24THRUST_300001_SM_1000_NS8cuda_cub10par_nosyncE
	.align		8
        /*00f8*/ 	.dword	_ZN40_INTERNAL_c9eddb73_4_k_cu_8bfc6829_284096thrust24THRUST_300001_SM_1000_NS6system6detail10sequential3seqE
	.align		8
        /*0100*/ 	.dword	_ZN40_INTERNAL_c9eddb73_4_k_cu_8bfc6829_284096thrust24THRUST_300001_SM_1000_NS12placeholders2_1E
	.align		8
        /*0108*/ 	.dword	_ZN40_INTERNAL_c9eddb73_4_k_cu_8bfc6829_284096thrust24THRUST_300001_SM_1000_NS12placeholders2_2E
	.align		8
        /*0110*/ 	.dword	_ZN40_INTERNAL_c9eddb73_4_k_cu_8bfc6829_284096thrust24THRUST_300001_SM_1000_NS12placeholders2_3E
	.align		8
        /*0118*/ 	.dword	_ZN40_INTERNAL_c9eddb73_4_k_cu_8bfc6829_284096thrust24THRUST_300001_SM_1000_NS12placeholders2_4E
	.align		8
        /*0120*/ 	.dword	_ZN40_INTERNAL_c9eddb73_4_k_cu_8bfc6829_284096thrust24THRUST_300001_SM_1000_NS12placeholders2_5E
	.align		8
        /*0128*/ 	.dword	_ZN40_INTERNAL_c9eddb73_4_k_cu_8bfc6829_284096thrust24THRUST_300001_SM_1000_NS12placeholders2_6E
	.align		8
        /*0130*/ 	.dword	_ZN40_INTERNAL_c9eddb73_4_k_cu_8bfc6829_284096thrust24THRUST_300001_SM_1000_NS12placeholders2_7E
	.align		8
        /*0138*/ 	.dword	_ZN40_INTERNAL_c9eddb73_4_k_cu_8bfc6829_284096thrust24THRUST_300001_SM_1000_NS12placeholders2_8E
	.align		8
        /*0140*/ 	.dword	_ZN40_INTERNAL_c9eddb73_4_k_cu_8bfc6829_284096thrust24THRUST_300001_SM_1000_NS12placeholders2_9E
	.align		8
        /*0148*/ 	.dword	_ZN40_INTERNAL_c9eddb73_4_k_cu_8bfc6829_284096thrust24THRUST_300001_SM_1000_NS12placeholders3_10E
	.align		8
        /*0150*/ 	.dword	_ZN40_INTERNAL_c9eddb73_4_k_cu_8bfc6829_284096thrust24THRUST_300001_SM_1000_NS3seqE


//--------------------- .text._ZN3cub18CUB_300001_SM_10006detail11EmptyKernelIvEEvv --------------------------
	.section	.text._ZN3cub18CUB_300001_SM_10006detail11EmptyKernelIvEEvv,"ax",@progbits
	.align	128
        .global         _ZN3cub18CUB_300001_SM_10006detail11EmptyKernelIvEEvv
        .type           _ZN3cub18CUB_300001_SM_10006detail11EmptyKernelIvEEvv,@function
        .size           _ZN3cub18CUB_300001_SM_10006detail11EmptyKernelIvEEvv,(.L_x_1 - _ZN3cub18CUB_300001_SM_10006detail11EmptyKernelIvEEvv)
        .other          _ZN3cub18CUB_300001_SM_10006detail11EmptyKernelIvEEvv,@"STO_CUDA_ENTRY STV_DEFAULT"
_ZN3cub18CUB_300001_SM_10006detail11EmptyKernelIvEEvv:
.text._ZN3cub18CUB_300001_SM_10006detail11EmptyKernelIvEEvv:
[----:B------:R-:W-:Y:S01]  /*0000*/  LDC R1, c[0x0][0x37c] ;  /* 0x0000df00ff017b82 */ /* 0x000fe20000000800 */
[----:B------:R-:W-:Y:S05]  /*0010*/  EXIT ;  /* 0x000000000000794d */ /* 0x000fea0003800000 */
.L_x_0:
[----:B------:R-:W-:-:S00]  /*0020*/  BRA `(.L_x_0) ;  /* 0xfffffffc00fc7947 */ /* 0x000fc0000383ffff */
[----:B------:R-:W-:-:S00]  /*0030*/  NOP ;  /* 0x0000000000007918 */ /* 0x000fc00000000000 */
        /* <DEDUP_REMOVED lines=12> */
.L_x_1:


//--------------------- .nv.shared.reserved.0     --------------------------
	.section	.nv.shared.reserved.0,"aw",@nobits
	.weak		__nv_reservedSMEM_offset_0_alias
	.size		__nv_reservedSMEM_offset_0_alias, 0, 64
	.other		__nv_reservedSMEM_offset_0_alias,@"STO_CUDA_RESERVED_SHARED STV_DEFAULT"
__nv_reservedSMEM_offset_0_alias:
	.zero		0
	.zero		64


//--------------------- .nv.global                --------------------------
	.section	.nv.global,"aw",@nobits
.nv.global:
	.type		_ZN40_INTERNAL_c9eddb73_4_k_cu_8bfc6829_284096thrust24THRUST_300001_SM_1000_NS3seqE,@object
	.size		_ZN40_INTERNAL_c9eddb73_4_k_cu_8bfc6829_284096thrust24THRUST_300001_SM_1000_NS3seqE,(_ZN40_INTERNAL_c9eddb73_4_k_cu_8bfc6829_284094cuda3std3__48in_placeE - _ZN40_INTERNAL_c9eddb73_4_k_cu_8bfc6829_284096thrust24THRUST_300001_SM_1000_NS3seqE)
_ZN40_INTERNAL_c9eddb73_4_k_cu_8bfc6829_284096thrust24THRUST_300001_SM_1000_NS3seqE:
	.zero		1
	.type		_ZN40_INTERNAL_c9eddb73_4_k_cu_8bfc6829_284094cuda3std3__48in_placeE,@object
	.size		_ZN40_INTERNAL_c9eddb73_4_k_cu_8bfc6829_284094cuda3std3__48in_placeE,(_ZN40_INTERNAL_c9eddb73_4_k_cu_8bfc6829_284094cuda3std6ranges3__45__cpo4sizeE - _ZN40_INTERNAL_c9eddb73_4_k_cu_8bfc6829_284094cuda3std3__48in_placeE)
_ZN40_INTERNAL_c9eddb73_4_k_cu_8bfc6829_284094cuda3std3__48in_placeE:
	.zero		1
	.type		_ZN40_INTERNAL_c9eddb73_4_k_cu_8bfc6829_284094cuda3std6ranges3__45__cpo4sizeE,@object
	.size		_ZN40_INTERNAL_c9eddb73_4_k_cu_8bfc6829_284094cuda3std6ranges3__45__cpo4sizeE,(_ZN40_INTERNAL_c9eddb73_4_k_cu_8bfc6829_284096thrust24THRUST_300001_SM_1000_NS12placeholders2_3E - _ZN40_INTERNAL_c9eddb73_4_k_cu_8bfc6829_284094cuda3std6ranges3__45__cpo4sizeE)
_ZN40_INTERNAL_c9eddb73_4_k_cu_8bfc6829_284094cuda3std6ranges3__45__cpo4sizeE:
	.zero		1
	.type		_ZN40_INTERNAL_c9eddb73_4_k_cu_8bfc6829_284096thrust24THRUST_300001_SM_1000_NS12placeholders2_3E,@object
	.size		_ZN40_INTERNAL_c9eddb73_4_k_cu_8bfc6829_284096thrust24THRUST_300001_SM_1000_NS12placeholders2_3E,(_ZN40_INTERNAL_c9eddb73_4_k_cu_8bfc6829_284094cuda3std3__45__cpo6cbeginE - _ZN40_INTERNAL_c9eddb73_4_k_cu_8bfc6829_284096thrust24THRUST_300001_SM_1000_NS12placeholders2_3E)
_ZN40_INTERNAL_c9eddb73_4_k_cu_8bfc6829_284096thrust24THRUST_300001_SM_1000_NS12placeholders2_3E:
	.zero		1
	.type		_ZN40_INTERNAL_c9eddb73_4_k_cu_8bfc6829_284094cuda3std3__45__cpo6cbeginE,@object
	.size		_ZN40_INTERNAL_c9eddb73_4_k_cu_8bfc6829_284094cuda3std3__45__cpo6cbeginE,(_ZN40_INTERNAL_c9eddb73_4_k_cu_8bfc6829_284094cuda3std6ranges3__45__cpo6cbeginE - _ZN40_INTERNAL_c9eddb73_4_k_cu_8bfc6829_284094cuda3std3__45__cpo6cbeginE)
_ZN40_INTERNAL_c9eddb73_4_k_cu_8bfc6829_284094cuda3std3__45__cpo6cbeginE:
	.zero		1
	.type		_ZN40_INTERNAL_c9eddb73_4_k_cu_8bfc6829_284094cuda3std6ranges3__45__cpo6cbeginE,@object
	.size		_ZN40_INTERNAL_c9eddb73_4_k_cu_8bfc6829_284094cuda3std6ranges3__45__cpo6cbeginE,(_ZN40_INTERNAL_c9eddb73_4_k_cu_8bfc6829_284096thrust24THRUST_300001_SM_1000_NS12placeholders2_7E - _ZN40_INTERNAL_c9eddb73_4_k_cu_8bfc6829_284094cuda3std6ranges3__45__cpo6cbeginE)
_ZN40_INTERNAL_c9eddb73_4_k_cu_8bfc6829_284094cuda3std6ranges3__45__cpo6cbeginE:
	.zero		1
	.type		_ZN40_INTERNAL_c9eddb73_4_k_cu_8bfc6829_284096thrust24THRUST_300001_SM_1000_NS12placeholders2_7E,@object
	.size		_ZN40_INTERNAL_c9eddb73_4_k_cu_8bfc6829_284096thrust24THRUST_300001_SM_1000_NS12placeholders2_7E,(_ZN40_INTERNAL_c9eddb73_4_k_cu_8bfc6829_284094cuda3std3__45__cpo7crbeginE - _ZN40_INTERNAL_c9eddb73_4_k_cu_8bfc6829_284096thrust24THRUST_300001_SM_1000_NS12placeholders2_7E)
_ZN40_INTERNAL_c9eddb73_4_k_cu_8bfc6829_284096thrust24THRUST_300001_SM_1000_NS12placeholders2_7E:
	.zero		1
	.type		_ZN40_INTERNAL_c9eddb73_4_k_cu_8bfc6829_284094cuda3std3__45__cpo7crbeginE,@object
	.size		_ZN40_INTERNAL_c9eddb73_4_k_cu_8bfc6829_284094cuda3std3__45__cpo7crbeginE,(_ZN40_INTERNAL_c9eddb73_4_k_cu_8bfc6829_284094cuda3std6ranges3__45__cpo4nextE - _ZN40_INTERNAL_c9eddb73_4_k_cu_8bfc6829_284094cuda3std3__45__cpo7crbeginE)
_ZN40_INTERNAL_c9eddb73_4_k_cu_8bfc6829_284094cuda3std3__45__cpo7crbeginE:
	.zero		1
	.type		_ZN40_INTERNAL_c9eddb73_4_k_cu_8bfc6829_284094cuda3std6ranges3__45__cpo4nextE,@object
	.size		_ZN40_INTERNAL_c9eddb73_4_k_cu_8bfc6829_284094cuda3std6ranges3__45__cpo4nextE,(_ZN40_INTERNAL_c9eddb73_4_k_cu_8bfc6829_284094cuda3std6ranges3__45__cpo4swapE - _ZN40_INTERNAL_c9eddb73_4_k_cu_8bfc6829_284094cuda3std6ranges3__45__cpo4nextE)
_ZN40_INTERNAL_c9eddb73_4_k_cu_8bfc6829_284094cuda3std6ranges3__45__cpo4nextE:
	.zero		1
	.type		_ZN40_INTERNAL_c9eddb73_4_k_cu_8bfc6829_284094cuda3std6ranges3__45__cpo4swapE,@object
	.size		_ZN40_INTERNAL_c9eddb73_4_k_cu_8bfc6829_284094cuda3std6ranges3__45__cpo4swapE,(_ZN40_INTERNAL_c9eddb73_4_k_cu_8bfc6829_284096thrust24THRUST_300001_SM_1000_NS8cuda_cub10par_nosyncE - _ZN40_INTERNAL_c9eddb73_4_k_cu_8bfc6829_284094cuda3std6ranges3__45__cpo4swapE)
_ZN40_INTERNAL_c9eddb73_4_k_cu_8bfc6829_284094cuda3std6ranges3__45__cpo4swapE:
	.zero		1
	.type		_ZN40_INTERNAL_c9eddb73_4_k_cu_8bfc6829_284096thrust24THRUST_300001_SM_1000_NS8cuda_cub10par_nosyncE,@object
	.size		_ZN40_INTERNAL_c9eddb73_4_k_cu_8bfc6829_284096thrust24THRUST_300001_SM_1000_NS8cuda_cub10par_nosyncE,(_ZN40_INTERNAL_c9eddb73_4_k_cu_8bfc6829_284096thrust24THRUST_300001_SM_1000_NS12placeholders2_9E - _ZN40_INTERNAL_c9eddb73_4_k_cu_8bfc6829_284096thrust24THRUST_300001_SM_1000_NS8cuda_cub10par_nosyncE)
_ZN40_INTERNAL_c9eddb73_4_k_cu_8bfc6829_284096thrust24THRUST_300001_SM_1000_NS8cuda_cub10par_nosyncE:
	.zero		1
	.type		_ZN40_INTERNAL_c9eddb73_4_k_cu_8bfc6829_284096thrust24THRUST_300001_SM_1000_NS12placeholders2_9E,@object
	.size		_ZN40_INTERNAL_c9eddb73_4_k_cu_8bfc6829_284096thrust24THRUST_300001_SM_1000_NS12placeholders2_9E,(_ZN40_INTERNAL_c9eddb73_4_k_cu_8bfc6829_284094cuda3std3__442_GLOBAL__N__c9eddb73_4_k_cu_8bfc6829_284096ignoreE - _ZN40_INTERNAL_c9eddb73_4_k_cu_8bfc6829_284096thrust24THRUST_300001_SM_1000_NS12placeholders2_9E)
_ZN40_INTERNAL_c9eddb73_4_k_cu_8bfc6829_284096thrust24THRUST_300001_SM_1000_NS12placeholders2_9E:
	.zero		1
	.type		_ZN40_INTERNAL_c9eddb73_4_k_cu_8bfc6829_284094cuda3std3__442_GLOBAL__N__c9eddb73_4_k_cu_8bfc6829_284096ignoreE,@object
	.size		_ZN40_INTERNAL_c9eddb73_4_k_cu_8bfc6829_284094cuda3std3__442_GLOBAL__N__c9eddb73_4_k_cu_8bfc6829_284096ignoreE,(_ZN40_INTERNAL_c9eddb73_4_k_cu_8bfc6829_284094cuda3std6ranges3__45__cpo4dataE - _ZN40_INTERNAL_c9eddb73_4_k_cu_8bfc6829_284094cuda3std3__442_GLOBAL__N__c9eddb73_4_k_cu_8bfc6829_284096ignoreE)
_ZN40_INTERNAL_c9eddb73_4_k_cu_8bfc6829_284094cuda3std3__442_GLOBAL__N__c9eddb73_4_k_cu_8bfc6829_284096ignoreE:
	.zero		1
	.type		_ZN40_INTERNAL_c9eddb73_4_k_cu_8bfc6829_284094cuda3std6ranges3__45__cpo4dataE,@object
	.size		_ZN40_INTERNAL_c9eddb73_4_k_cu_8bfc6829_284094cuda3std6ranges3__45__cpo4dataE,(_ZN40_INTERNAL_c9eddb73_4_k_cu_8bfc6829_284096thrust24THRUST_300001_SM_1000_NS12placeholders2_1E - _ZN40_INTERNAL_c9eddb73_4_k_cu_8bfc6829_284094cuda3std6ranges3__45__cpo4dataE)
_ZN40_INTERNAL_c9eddb73_4_k_cu_8bfc6829_284094cuda3std6ranges3__45__cpo4dataE:
	.zero		1
	.type		_ZN40_INTERNAL_c9eddb73_4_k_cu_8bfc6829_284096thrust24THRUST_300001_SM_1000_NS12placeholders2_1E,@object
	.size		_ZN40_INTERNAL_c9eddb73_4_k_cu_8bfc6829_284096thrust24THRUST_300001_SM_1000_NS12placeholders2_1E,(_ZN40_INTERNAL_c9eddb73_4_k_cu_8bfc6829_284094cuda3std3__45__cpo5beginE - _ZN40_INTERNAL_c9eddb73_4_k_cu_8bfc6829_284096thrust24THRUST_300001_SM_1000_NS12placeholders2_1E)
_ZN40_INTERNAL_c9eddb73_4_k_cu_8bfc6829_284096thrust24THRUST_300001_SM_1000_NS12placeholders2_1E:
	.zero		1
	.type		_ZN40_INTERNAL_c9eddb73_4_k_cu_8bfc6829_284094cuda3std3__45__cpo5beginE,@object
	.size		_ZN40_INTERNAL_c9eddb73_4_k_cu_8bfc6829_284094cuda3std3__45__cpo5beginE,(_ZN40_INTERNAL_c9eddb73_4_k_cu_8bfc6829_284094cuda3std6ranges3__45__cpo5beginE - _ZN40_INTERNAL_c9eddb73_4_k_cu_8bfc6829_284094cuda3std3__45__cpo5beginE)
_ZN40_INTERNAL_c9eddb73_4_k_cu_8bfc6829_284094cuda3std3__45__cpo5beginE:
	.zero		1
	.type		_ZN40_INTERNAL_c9eddb73_4_k_cu_8bfc6829_284094cuda3std6ranges3__45__cpo5beginE,@object
	.size		_ZN40_INTERNAL_c9eddb73_4_k_cu_8bfc6829_284094cuda3std6ranges3__45__cpo5beginE,(_ZN40_INTERNAL_c9eddb73_4_k_cu_8bfc6829_284096thrust24THRUST_300001_SM_1000_NS12placeholders2_5E - _ZN40_INTERNAL_c9eddb73_4_k_cu_8bfc6829_284094cuda3std6ranges3__45__cpo5beginE)
_ZN40_INTERNAL_c9eddb73_4_k_cu_8bfc6829_284094cuda3std6ranges3__45__cpo5beginE:
	.zero		1
	.type		_ZN40_INTERNAL_c9eddb73_4_k_cu_8bfc6829_284096thrust24THRUST_300001_SM_1000_NS12placeholders2_5E,@object
	.size		_ZN40_INTERNAL_c9eddb73_4_k_cu_8bfc6829_284096thrust24THRUST_300001_SM_1000_NS12placeholders2_5E,(_ZN40_INTERNAL_c9eddb73_4_k_cu_8bfc6829_284094cuda3std3__45__cpo6rbeginE - _ZN40_INTERNAL_c9eddb73_4_k_cu_8bfc6829_284096thrust24THRUST_300001_SM_1000_NS12placeholders2_5E)
_ZN40_INTERNAL_c9eddb73_4_k_cu_8bfc6829_284096thrust24THRUST_300001_SM_1000_NS12placeholders2_5E:
	.zero		1
	.type		_ZN40_INTERNAL_c9eddb73_4_k_cu_8bfc6829_284094cuda3std3__45__cpo6rbeginE,@object
	.size		_ZN40_INTERNAL_c9eddb73_4_k_cu_8bfc6829_284094cuda3std3__45__cpo6rbeginE,(_ZN40_INTERNAL_c9eddb73_4_k_cu_8bfc6829_284094cuda3std6ranges3__45__cpo7advanceE - _ZN40_INTERNAL_c9eddb73_4_k_cu_8bfc6829_284094cuda3std3__45__cpo6rbeginE)
_ZN40_INTERNAL_c9eddb73_4_k_cu_8bfc6829_284094cuda3std3__45__cpo6rbeginE:
	.zero		1
	.type		_ZN40_INTERNAL_c9eddb73_4_k_cu_8bfc6829_284094cuda3std6ranges3__45__cpo7advanceE,@object
	.size		_ZN40_INTERNAL_c9eddb73_4_k_cu_8bfc6829_284094cuda3std6ranges3__45__cpo7advanceE,(_ZN40_INTERNAL_c9eddb73_4_k_cu_8bfc6829_284094cuda3std3__47nulloptE - _ZN40_INTERNAL_c9eddb73_4_k_cu_8bfc6829_284094cuda3std6ranges3__45__cpo7advanceE)
_ZN40_INTERNAL_c9eddb73_4_k_cu_8bfc6829_284094cuda3std6ranges3__45__cpo7advanceE:
	.zero		1
	.type		_ZN40_INTERNAL_c9eddb73_4_k_cu_8bfc6829_284094cuda3std3__47nulloptE,@object
	.size		_ZN40_INTERNAL_c9eddb73_4_k_cu_8bfc6829_284094cuda3std3__47nulloptE,(_ZN40_INTERNAL_c9eddb73_4_k_cu_8bfc6829_284094cuda3std6ranges3__45__cpo8distanceE - _ZN40_INTERNAL_c9eddb73_4_k_cu_8bfc6829_284094cuda3std3__47nulloptE)
_ZN40_INTERNAL_c9eddb73_4_k_cu_8bfc6829_284094cuda3std3__47nulloptE:
	.zero		1
	.type		_ZN40_INTERNAL_c9eddb73_4_k_cu_8bfc6829_284094cuda3std6ranges3__45__cpo8distanceE,@object
	.size		_ZN40_INTERNAL_c9eddb73_4_k_cu_8bfc6829_284094cuda3std6ranges3__45__cpo8distanceE,(_ZN40_INTERNAL_c9eddb73_4_k_cu_8bfc6829_284096thrust24THRUST_300001_SM_1000_NS12placeholders3_10E - _ZN40_INTERNAL_c9eddb73_4_k_cu_8bfc6829_284094cuda3std6ranges3__45__cpo8distanceE)
_ZN40_INTERNAL_c9eddb73_4_k_cu_8bfc6829_284094cuda3std6ranges3__45__cpo8distanceE:
	.zero		1
	.type		_ZN40_INTERNAL_c9eddb73_4_k_cu_8bfc6829_284096thrust24THRUST_300001_SM_1000_NS12placeholders3_10E,@object
	.size		_ZN40_INTERNAL_c9eddb73_4_k_cu_8bfc6829_284096thrust24THRUST_300001_SM_1000_NS12placeholders3_10E,(_ZN40_INTERNAL_c9eddb73_4_k_cu_8bfc6829_284094cuda3std3__419piecewise_constructE - _ZN40_INTERNAL_c9eddb73_4_k_cu_8bfc6829_284096thrust24THRUST_300001_SM_1000_NS12placeholders3_10E)
_ZN40_INTERNAL_c9eddb73_4_k_cu_8bfc6829_284096thrust24THRUST_300001_SM_1000_NS12placeholders3_10E:
	.zero		1
	.type		_ZN40_INTERNAL_c9eddb73_4_k_cu_8bfc6829_284094cuda3std3__419piecewise_constructE,@object
	.size		_ZN40_INTERNAL_c9eddb73_4_k_cu_8bfc6829_284094cuda3std3__419piecewise_constructE,(_ZN40_INTERNAL_c9eddb73_4_k_cu_8bfc6829_284094cuda3std6ranges3__45__cpo5cdataE - _ZN40_INTERNAL_c9eddb73_4_k_cu_8bfc6829_284094cuda3std3__419piecewise_constructE)
_ZN40_INTERNAL_c9eddb73_4_k_cu_8bfc6829_284094cuda3std3__419piecewise_constructE:
	.zero		1
	.type		_ZN40_INTERNAL_c9eddb73_4_k_cu_8bfc6829_284094cuda3std6ranges3__45__cpo5cdataE,@object
	.size		_ZN40_INTERNAL_c9eddb73_4_k_cu_8bfc6829_284094cuda3std6ranges3__45__cpo5cdataE,(_ZN40_INTERNAL_c9eddb73_4_k_cu_8bfc6829_284096thrust24THRUST_300001_SM_1000_NS12placeholders2_2E - _ZN40_INTERNAL_c9eddb73_4_k_cu_8bfc6829_284094cuda3std6ranges3__45__cpo5cdataE)
_ZN40_INTERNAL_c9eddb73_4_k_cu_8bfc6829_284094cuda3std6ranges3__45__cpo5cdataE:
	.zero		1
	.type		_ZN40_INTERNAL_c9eddb73_4_k_cu_8bfc6829_284096thrust24THRUST_300001_SM_1000_NS12placeholders2_2E,@object
	.size		_ZN40_INTERNAL_c9eddb73_4_k_cu_8bfc6829_284096thrust24THRUST_300001_SM_1000_NS12placeholders2_2E,(_ZN40_INTERNAL_c9eddb73_4_k_cu_8bfc6829_284094cuda3std3__45__cpo3endE - _ZN40_INTERNAL_c9eddb73_4_k_cu_8bfc6829_284096thrust24THRUST_300001_SM_1000_NS12placeholders2_2E)
_ZN40_INTERNAL_c9eddb73_4_k_cu_8bfc6829_284096thrust24THRUST_300001_SM_1000_NS12placeholders2_2E:
	.zero		1
	.type		_ZN40_INTERNAL_c9eddb73_4_k_cu_8bfc6829_284094cuda3std3__45__cpo3endE,@object
	.size		_ZN40_INTERNAL_c9eddb73_4_k_cu_8bfc6829_284094cuda3std3__45__cpo3endE,(_ZN40_INTERNAL_c9eddb73_4_k_cu_8bfc6829_284094cuda3std6ranges3__45__cpo3endE - _ZN40_INTERNAL_c9eddb73_4_k_cu_8bfc6829_284094cuda3std3__45__cpo3endE)
_ZN40_INTERNAL_c9eddb73_4_k_cu_8bfc6829_284094cuda3std3__45__cpo3endE:
	.zero		1
	.type		_ZN40_INTERNAL_c9eddb73_4_k_cu_8bfc6829_284094cuda3std6ranges3__45__cpo3endE,@object
	.size		_ZN40_INTERNAL_c9eddb73_4_k_cu_8bfc6829_284094cuda3std6ranges3__45__cpo3endE,(_ZN40_INTERNAL_c9eddb73_4_k_cu_8bfc6829_284096thrust24THRUST_300001_SM_1000_NS12placeholders2_6E - _ZN40_INTERNAL_c9eddb73_4_k_cu_8bfc6829_284094cuda3std6ranges3__45__cpo3endE)
_ZN40_INTERNAL_c9eddb73_4_k_cu_8bfc6829_284094cuda3std6ranges3__45__cpo3endE:
	.zero		1
	.type		_ZN40_INTERNAL_c9eddb73_4_k_cu_8bfc6829_284096thrust24THRUST_300001_SM_1000_NS12placeholders2_6E,@object
	.size		_ZN40_INTERNAL_c9eddb73_4_k_cu_8bfc6829_284096thrust24THRUST_300001_SM_1000_NS12placeholders2_6E,(_ZN40_INTERNAL_c9eddb73_4_k_cu_8bfc6829_284094cuda3std3__45__cpo4rendE - _ZN40_INTERNAL_c9eddb73_4_k_cu_8bfc6829_284096thrust24THRUST_300001_SM_1000_NS12placeholders2_6E)
_ZN40_INTERNAL_c9eddb73_4_k_cu_8bfc6829_284096thrust24THRUST_300001_SM_1000_NS12placeholders2_6E:
	.zero		1
	.type		_ZN40_INTERNAL_c9eddb73_4_k_cu_8bfc6829_284094cuda3std3__45__cpo4rendE,@object
	.size		_ZN40_INTERNAL_c9eddb73_4_k_cu_8bfc6829_284094cuda3std3__45__cpo4rendE,(_ZN40_INTERNAL_c9eddb73_4_k_cu_8bfc6829_284094cuda3std6ranges3__45__cpo9iter_swapE - _ZN40_INTERNAL_c9eddb73_4_k_cu_8bfc6829_284094cuda3std3__45__cpo4rendE)
_ZN40_INTERNAL_c9eddb73_4_k_cu_8bfc6829_284094cuda3std3__45__cpo4rendE:
	.zero		1
	.type		_ZN40_INTERNAL_c9eddb73_4_k_cu_8bfc6829_284094cuda3std6ranges3__45__cpo9iter_swapE,@object
	.size		_ZN40_INTERNAL_c9eddb73_4_k_cu_8bfc6829_284094cuda3std6ranges3__45__cpo9iter_swapE,(_ZN40_INTERNAL_c9eddb73_4_k_cu_8bfc6829_284094cuda3std3__48unexpectE - _ZN40_INTERNAL_c9eddb73_4_k_cu_8bfc6829_284094cuda3std6ranges3__45__cpo9iter_swapE)
_ZN40_INTERNAL_c9eddb73_4_k_cu_8bfc6829_284094cuda3std6ranges3__45__cpo9iter_swapE:
	.zero		1
	.type		_ZN40_INTERNAL_c9eddb73_4_k_cu_8bfc6829_284094cuda3std3__48unexpectE,@object
	.size		_ZN40_INTERNAL_c9eddb73_4_k_cu_8bfc6829_284094cuda3std3__48unexpectE,(_ZN40_INTERNAL_c9eddb73_4_k_cu_8bfc6829_284096thrust24THRUST_300001_SM_1000_NS8cuda_cub3parE - _ZN40_INTERNAL_c9eddb73_4_k_cu_8bfc6829_284094cuda3std3__48unexpectE)
_ZN40_INTERNAL_c9eddb73_4_k_cu_8bfc6829_284094cuda3std3__48unexpectE:
	.zero		1
	.type		_ZN40_INTERNAL_c9eddb73_4_k_cu_8bfc6829_284096thrust24THRUST_300001_SM_1000_NS8cuda_cub3parE,@object
	.size		_ZN40_INTERNAL_c9eddb73_4_k_cu_8bfc6829_284096thrust24THRUST_300001_SM_1000_NS8cuda_cub3parE,(_ZN40_INTERNAL_c9eddb73_4_k_cu_8bfc6829_284096thrust24THRUST_300001_SM_1000_NS12placeholders2_4E - _ZN40_INTERNAL_c9eddb73_4_k_cu_8bfc6829_284096thrust24THRUST_300001_SM_1000_NS8cuda_cub3parE)
_ZN40_INTERNAL_c9eddb73_4_k_cu_8bfc6829_284096thrust24THRUST_300001_SM_1000_NS8cuda_cub3parE:
	.zero		1
	.type		_ZN40_INTERNAL_c9eddb73_4_k_cu_8bfc6829_284096thrust24THRUST_300001_SM_1000_NS12placeholders2_4E,@object
	.size		_ZN40_INTERNAL_c9eddb73_4_k_cu_8bfc6829_284096thrust24THRUST_300001_SM_1000_NS12placeholders2_4E,(_ZN40_INTERNAL_c9eddb73_4_k_cu_8bfc6829_284094cuda3std3__45__cpo4cendE - _ZN40_INTERNAL_c9eddb73_4_k_cu_8bfc6829_284096thrust24THRUST_300001_SM_1000_NS12placeholders2_4E)
_ZN40_INTERNAL_c9eddb73_4_k_cu_8bfc6829_284096thrust24THRUST_300001_SM_1000_NS12placeholders2_4E:
	.zero		1
	.type		_ZN40_INTERNAL_c9eddb73_4_k_cu_8bfc6829_284094cuda3std3__45__cpo4cendE,@object
	.size		_ZN40_INTERNAL_c9eddb73_4_k_cu_8bfc6829_284094cuda3std3__45__cpo4cendE,(_ZN40_INTERNAL_c9eddb73_4_k_cu_8bfc6829_284094cuda3std6ranges3__45__cpo4cendE - _ZN40_INTERNAL_c9eddb73_4_k_cu_8bfc6829_284094cuda3std3__45__cpo4cendE)
_ZN40_INTERNAL_c9eddb73_4_k_cu_8bfc6829_284094cuda3std3__45__cpo4cendE:
	.zero		1
	.type		_ZN40_INTERNAL_c9eddb73_4_k_cu_8bfc6829_284094cuda3std6ranges3__45__cpo4cendE,@object
	.size		_ZN40_INTERNAL_c9eddb73_4_k_cu_8bfc6829_284094cuda3std6ranges3__45__cpo4cendE,(_ZN40_INTERNAL_c9eddb73_4_k_cu_8bfc6829_284094cuda3std3__420unreachable_sentinelE - _ZN40_INTERNAL_c9eddb73_4_k_cu_8bfc6829_284094cuda3std6ranges3__45__cpo4cendE)
_ZN40_INTERNAL_c9eddb73_4_k_cu_8bfc6829_284094cuda3std6ranges3__45__cpo4cendE:
	.zero		1
	.type		_ZN40_INTERNAL_c9eddb73_4_k_cu_8bfc6829_284094cuda3std3__420unreachable_sentinelE,@object
	.size		_ZN40_INTERNAL_c9eddb73_4_k_cu_8bfc6829_284094cuda3std3__420unreachable_sentinelE,(_ZN40_INTERNAL_c9eddb73_4_k_cu_8bfc6829_284094cuda3std6ranges3__45__cpo5ssizeE - _ZN40_INTERNAL_c9eddb73_4_k_cu_8bfc6829_284094cuda3std3__420unreachable_sentinelE)
_ZN40_INTERNAL_c9eddb73_4_k_cu_8bfc6829_284094cuda3std3__420unreachable_sentinelE:
	.zero		1
	.type		_ZN40_INTERNAL_c9eddb73_4_k_cu_8bfc6829_284094cuda3std6ranges3__45__cpo5ssizeE,@object
	.size		_ZN40_INTERNAL_c9eddb73_4_k_cu_8bfc6829_284094cuda3std6ranges3__45__cpo5ssizeE,(_ZN40_INTERNAL_c9eddb73_4_k_cu_8bfc6829_284096thrust24THRUST_300001_SM_1000_NS12placeholders2_8E - _ZN40_INTERNAL_c9eddb73_4_k_cu_8bfc6829_284094cuda3std6ranges3__45__cpo5ssizeE)
_ZN40_INTERNAL_c9eddb73_4_k_cu_8bfc6829_284094cuda3std6ranges3__45__cpo5ssizeE:
	.zero		1
	.type		_ZN40_INTERNAL_c9eddb73_4_k_cu_8bfc6829_284096thrust24THRUST_300001_SM_1000_NS12placeholders2_8E,@object
	.size		_ZN40_INTERNAL_c9eddb73_4_k_cu_8bfc6829_284096thrust24THRUST_300001_SM_1000_NS12placeholders2_8E,(_ZN40_INTERNAL_c9eddb73_4_k_cu_8bfc6829_284094cuda3std3__45__cpo5crendE - _ZN40_INTERNAL_c9eddb73_4_k_cu_8bfc6829_284096thrust24THRUST_300001_SM_1000_NS12placeholders2_8E)
_ZN40_INTERNAL_c9eddb73_4_k_cu_8bfc6829_284096thrust24THRUST_300001_SM_1000_NS12placeholders2_8E:
	.zero		1
	.type		_ZN40_INTERNAL_c9eddb73_4_k_cu_8bfc6829_284094cuda3std3__45__cpo5crendE,@object
	.size		_ZN40_INTERNAL_c9eddb73_4_k_cu_8bfc6829_284094cuda3std3__45__cpo5crendE,(_ZN40_INTERNAL_c9eddb73_4_k_cu_8bfc6829_284094cuda3std6ranges3__45__cpo4prevE - _ZN40_INTERNAL_c9eddb73_4_k_cu_8bfc6829_284094cuda3std3__45__cpo5crendE)
_ZN40_INTERNAL_c9eddb73_4_k_cu_8bfc6829_284094cuda3std3__45__cpo5crendE:
	.zero		1
	.type		_ZN40_INTERNAL_c9eddb73_4_k_cu_8bfc6829_284094cuda3std6ranges3__45__cpo4prevE,@object
	.size		_ZN40_INTERNAL_c9eddb73_4_k_cu_8bfc6829_284094cuda3std6ranges3__45__cpo4prevE,(_ZN40_INTERNAL_c9eddb73_4_k_cu_8bfc6829_284094cuda3std6ranges3__45__cpo9iter_moveE - _ZN40_INTERNAL_c9eddb73_4_k_cu_8bfc6829_284094cuda3std6ranges3__45__cpo4prevE)
_ZN40_INTERNAL_c9eddb73_4_k_cu_8bfc6829_284094cuda3std6ranges3__45__cpo4prevE:
	.zero		1
	.type		_ZN40_INTERNAL_c9eddb73_4_k_cu_8bfc6829_284094cuda3std6ranges3__45__cpo9iter_moveE,@object
	.size		_ZN40_INTERNAL_c9eddb73_4_k_cu_8bfc6829_284094cuda3std6ranges3__45__cpo9iter_moveE,(_ZN40_INTERNAL_c9eddb73_4_k_cu_8bfc6829_284096thrust24THRUST_300001_SM_1000_NS6system6detail10sequential3seqE - _ZN40_INTERNAL_c9eddb73_4_k_cu_8bfc6829_284094cuda3std6ranges3__45__cpo9iter_moveE)
_ZN40_INTERNAL_c9eddb73_4_k_cu_8bfc6829_284094cuda3std6ranges3__45__cpo9iter_moveE:
	.zero		1
	.type		_ZN40_INTERNAL_c9eddb73_4_k_cu_8bfc6829_284096thrust24THRUST_300001_SM_1000_NS6system6detail10sequential3seqE,@object
	.size		_ZN40_INTERNAL_c9eddb73_4_k_cu_8bfc6829_284096thrust24THRUST_300001_SM_1000_NS6system6detail10sequential3seqE,(.L_31 - _ZN40_INTERNAL_c9eddb73_4_k_cu_8bfc6829_284096thrust24THRUST_300001_SM_1000_NS6system6detail10sequential3seqE)
_ZN40_INTERNAL_c9eddb73_4_k_cu_8bfc6829_284096thrust24THRUST_300001_SM_1000_NS6system6detail10sequential3seqE:
	.zero		1
.L_31:


//--------------------- .nv.constant0._ZN3cub18CUB_300001_SM_10006detail11EmptyKernelIvEEvv --------------------------
	.section	.nv.constant0._ZN3cub18CUB_300001_SM_10006detail11EmptyKernelIvEEvv,"a",@progbits
	.sectionflags	@""
	.align	4
.nv.constant0._ZN3cub18CUB_300001_SM_10006detail11EmptyKernelIvEEvv:
	.zero		896


//--------------------- SYMBOLS --------------------------

	.type		.nv.reservedSmem.offset0,@object
	.size		.nv.reservedSmem.offset0,0x4
